//
// Generated by NVIDIA NVVM Compiler
//
// Compiler Build ID: CL-36424714
// Cuda compilation tools, release 13.0, V13.0.88
// Based on NVVM 20.0.0
//

.version 9.0
.target sm_100
.address_size 64

	// .globl	_Z6reducePiS_
// _ZZ6reducePiS_E4tile has been demoted

.visible .entry _Z6reducePiS_(
	.param .u64 .ptr .align 1 _Z6reducePiS__param_0,
	.param .u64 .ptr .align 1 _Z6reducePiS__param_1
)
{
	.reg .b32 	%r<39>;
	.reg .b64 	%rd<21>;
	// demoted variable
	.shared .align 4 .b8 _ZZ6reducePiS_E4tile[4096];
	ld.param.u64 	%rd1, [_Z6reducePiS__param_0];
	ld.param.u64 	%rd2, [_Z6reducePiS__param_1];
	mov.u32 	%r1, %tid.x;
	mov.u32 	%r2, %ctaid.x;
	shl.b32 	%r3, %r2, 5;
	add.s32 	%r4, %r3, %r1;
	mov.u32 	%r5, %tid.y;
	mov.u32 	%r6, %ctaid.y;
	shl.b32 	%r7, %r6, 5;
	add.s32 	%r8, %r7, %r5;
	mov.u32 	%r9, %nctaid.x;
	shl.b32 	%r10, %r9, 5;
	shl.b32 	%r11, %r1, 2;
	mov.u32 	%r12, _ZZ6reducePiS_E4tile;
	add.s32 	%r13, %r12, %r11;
	cvta.to.global.u64 	%rd3, %rd1;
	mad.lo.s32 	%r14, %r8, %r10, %r4;
	mul.wide.s32 	%rd4, %r14, 4;
	add.s64 	%rd5, %rd3, %rd4;
	ld.global.u32 	%r15, [%rd5];
	shl.b32 	%r16, %r5, 7;
	add.s32 	%r17, %r13, %r16;
	st.shared.u32 	[%r17], %r15;
	shl.b32 	%r18, %r9, 8;
	add.s32 	%r19, %r14, %r18;
	mul.wide.s32 	%rd6, %r19, 4;
	add.s64 	%rd7, %rd3, %rd6;
	ld.global.u32 	%r20, [%rd7];
	st.shared.u32 	[%r17+1024], %r20;
	shl.b32 	%r21, %r9, 9;
	add.s32 	%r22, %r14, %r21;
	mul.wide.s32 	%rd8, %r22, 4;
	add.s64 	%rd9, %rd3, %rd8;
	ld.global.u32 	%r23, [%rd9];
	st.shared.u32 	[%r17+2048], %r23;
	add.s32 	%r24, %r22, %r18;
	mul.wide.s32 	%rd10, %r24, 4;
	add.s64 	%rd11, %rd3, %rd10;
	ld.global.u32 	%r25, [%rd11];
	st.shared.u32 	[%r17+3072], %r25;
	bar.sync 	0;
	add.s32 	%r26, %r7, %r1;
	add.s32 	%r27, %r3, %r5;
	mad.lo.s32 	%r28, %r1, 124, %r13;
	cvta.to.global.u64 	%rd12, %rd2;
	shl.b32 	%r29, %r5, 2;
	add.s32 	%r30, %r28, %r29;
	ld.shared.u32 	%r31, [%r30];
	mad.lo.s32 	%r32, %r27, %r10, %r26;
	mul.wide.s32 	%rd13, %r32, 4;
	add.s64 	%rd14, %rd12, %rd13;
	st.global.u32 	[%rd14], %r31;
	ld.shared.u32 	%r33, [%r30+32];
	add.s32 	%r34, %r32, %r18;
	mul.wide.s32 	%rd15, %r34, 4;
	add.s64 	%rd16, %rd12, %rd15;
	st.global.u32 	[%rd16], %r33;
	ld.shared.u32 	%r35, [%r30+64];
	add.s32 	%r36, %r32, %r21;
	mul.wide.s32 	%rd17, %r36, 4;
	add.s64 	%rd18, %rd12, %rd17;
	st.global.u32 	[%rd18], %r35;
	ld.shared.u32 	%r37, [%r30+96];
	add.s32 	%r38, %r36, %r18;
	mul.wide.s32 	%rd19, %r38, 4;
	add.s64 	%rd20, %rd12, %rd19;
	st.global.u32 	[%rd20], %r37;
	ret;

}


// ===== COMPILED SASS (sm_100) =====

	.target	sm_100

	.elftype	@"ET_EXEC"


//--------------------- .note.nv.tkinfo           --------------------------
	.section	.note.nv.tkinfo,"",@"SHT_NOTE"
	.sectionflags	@"SHF_NOTE_NV_TKINFO"
	.tkinfo
        /*0018*/ 	.word	0x00000002
        /*0030*/ 	.string	""
        /*0030*/ 	.string	"ptxas"
        /*0030*/ 	.string	"Cuda compilation tools, release 13.0, V13.0.88"
        /*0030*/ 	.string	"Build cuda_13.0.r13.0/compiler.36424714_0"
        /*0030*/ 	.string	"-arch sm_100 -m 64 "



//--------------------- .note.nv.cuinfo           --------------------------
	.section	.note.nv.cuinfo,"",@"SHT_NOTE"
	.sectionflags	@"SHF_NOTE_NV_CUINFO"
        /*0018*/ 	.short	0x0002
        /*001a*/ 	.short	0x0064
        /*001c*/ 	.short	0x0082
	.zero		2


//--------------------- .nv.info                  --------------------------
	.section	.nv.info,"",@"SHT_CUDA_INFO"
	.align	4


	//----- nvinfo : EIATTR_REGCOUNT
	.align		4
        /*0000*/ 	.byte	0x04, 0x2f
        /*0002*/ 	.short	(.L_1 - .L_0)
	.align		4
.L_0:
        /*0004*/ 	.word	index@(_Z6reducePiS_)
        /*0008*/ 	.word	0x00000018


	//----- nvinfo : EIATTR_FRAME_SIZE
	.align		4
.L_1:
        /*000c*/ 	.byte	0x04, 0x11
        /*000e*/ 	.short	(.L_3 - .L_2)
	.align		4
.L_2:
        /*0010*/ 	.word	index@(_Z6reducePiS_)
        /*0014*/ 	.word	0x00000000


	//----- nvinfo : EIATTR_MIN_STACK_SIZE
	.align		4
.L_3:
        /*0018*/ 	.byte	0x04, 0x12
        /*001a*/ 	.short	(.L_5 - .L_4)
	.align		4
.L_4:
        /*001c*/ 	.word	index@(_Z6reducePiS_)
        /*0020*/ 	.word	0x00000000
.L_5:


//--------------------- .nv.compat                --------------------------
	.section	.nv.compat,"",@"SHT_CUDA_COMPAT_INFO"
	.align	4
        /*0000*/ 	.byte	0x02, 0x09, 0x00, 0x00, 0x02, 0x02, 0x01, 0x00, 0x02, 0x05, 0x05, 0x00, 0x03, 0x07, 0x01, 0x01
        /*0010*/ 	.byte	0x02, 0x03, 0x00, 0x00, 0x02, 0x06, 0x01, 0x00, 0x04, 0x0b, 0x08, 0x00, 0x09, 0x00, 0x00, 0x00
        /*0020*/ 	.byte	0x00, 0x00, 0x00, 0x00


//--------------------- .nv.info._Z6reducePiS_    --------------------------
	.section	.nv.info._Z6reducePiS_,"",@"SHT_CUDA_INFO"
	.sectionflags	@""
	.align	4


	//----- nvinfo : EIATTR_CUDA_API_VERSION
	.align		4
        /*0000*/ 	.byte	0x04, 0x37
        /*0002*/ 	.short	(.L_7 - .L_6)
.L_6:
        /*0004*/ 	.word	0x00000082


	//----- nvinfo : EIATTR_KPARAM_INFO
	.align		4
.L_7:
        /*0008*/ 	.byte	0x04, 0x17
        /*000a*/ 	.short	(.L_9 - .L_8)
.L_8:
        /*000c*/ 	.word	0x00000000
        /*0010*/ 	.short	0x0001
        /*0012*/ 	.short	0x0008
        /*0014*/ 	.byte	0x00, 0xf5, 0x21, 0x00


	//----- nvinfo : EIATTR_KPARAM_INFO
	.align		4
.L_9:
        /*0018*/ 	.byte	0x04, 0x17
        /*001a*/ 	.short	(.L_11 - .L_10)
.L_10:
        /*001c*/ 	.word	0x00000000
        /*0020*/ 	.short	0x0000
        /*0022*/ 	.short	0x0000
        /*0024*/ 	.byte	0x00, 0xf5, 0x21, 0x00


	//----- nvinfo : EIATTR_SPARSE_MMA_MASK
	.align		4
.L_11:
        /*0028*/ 	.byte	0x03, 0x50
        /*002a*/ 	.short	0x0000


	//----- nvinfo : EIATTR_MAXREG_COUNT
	.align		4
        /*002c*/ 	.byte	0x03, 0x1b
        /*002e*/ 	.short	0x00ff


	//----- nvinfo : EIATTR_NUM_BARRIERS
	.align		4
        /*0030*/ 	.byte	0x02, 0x4c
        /*0032*/ 	.byte	0x01
	.zero		1


	//----- nvinfo : EIATTR_MERCURY_ISA_VERSION
	.align		4
        /*0034*/ 	.byte	0x03, 0x5f
        /*0036*/ 	.short	0x0101


	//----- nvinfo : EIATTR_VRC_CTA_INIT_COUNT
	.align		4
        /*0038*/ 	.byte	0x02, 0x4a
	.zero		1
	.zero		1


	//----- nvinfo : EIATTR_EXIT_INSTR_OFFSETS
	.align		4
        /*003c*/ 	.byte	0x04, 0x1c
        /*003e*/ 	.short	(.L_13 - .L_12)


	//   ....[0]....
.L_12:
        /*0040*/ 	.word	0x00000360


	//----- nvinfo : EIATTR_CBANK_PARAM_SIZE
	.align		4
.L_13:
        /*0044*/ 	.byte	0x03, 0x19
        /*0046*/ 	.short	0x0010


	//----- nvinfo : EIATTR_PARAM_CBANK
	.align		4
        /*0048*/ 	.byte	0x04, 0x0a
        /*004a*/ 	.short	(.L_15 - .L_14)
	.align		4
.L_14:
        /*004c*/ 	.word	index@(.nv.constant0._Z6reducePiS_)
        /*0050*/ 	.short	0x0380
        /*0052*/ 	.short	0x0010


	//----- nvinfo : EIATTR_SW_WAR
	.align		4
.L_15:
        /*0054*/ 	.byte	0x04, 0x36
        /*0056*/ 	.short	(.L_17 - .L_16)
.L_16:
        /*0058*/ 	.word	0x00000008
.L_17:


//--------------------- .nv.callgraph             --------------------------
	.section	.nv.callgraph,"",@"SHT_CUDA_CALLGRAPH"
	.align	4
	.sectionentsize	8
	.align		4
        /*0000*/ 	.word	0x00000000
	.align		4
        /*0004*/ 	.word	0xffffffff
	.align		4
        /*0008*/ 	.word	0x00000000
	.align		4
        /*000c*/ 	.word	0xfffffffe
	.align		4
        /*0010*/ 	.word	0x00000000
	.align		4
        /*0014*/ 	.word	0xfffffffd
	.align		4
        /*0018*/ 	.word	0x00000000
	.align		4
        /*001c*/ 	.word	0xfffffffc


//--------------------- .text._Z6reducePiS_       --------------------------
	.section	.text._Z6reducePiS_,"ax",@progbits
	.align	128
        .global         _Z6reducePiS_
        .type           _Z6reducePiS_,@function
        .size           _Z6reducePiS_,(.L_x_1 - _Z6reducePiS_)
        .other          _Z6reducePiS_,@"STO_CUDA_ENTRY STV_DEFAULT"
_Z6reducePiS_:
.text._Z6reducePiS_:
[----:B------:R-:W-:Y:S01]  /*0000*/  LDC R1, c[0x0][0x37c] ;  /* 0x0000df00ff017b82 */ /* 0x000fe20000000800 */
[----:B------:R-:W0:Y:S07]  /*0010*/  S2R R5, SR_TID.X ;  /* 0x0000000000057919 */ /* 0x000e2e0000002100 */
[----:B------:R-:W1:Y:S01]  /*0020*/  LDC R4, c[0x0][0x370] ;  /* 0x0000dc00ff047b82 */ /* 0x000e620000000800 */
[----:B------:R-:W2:Y:S01]  /*0030*/  LDCU.64 UR6, c[0x0][0x358] ;  /* 0x00006b00ff0677ac */ /* 0x000ea20008000a00 */
[----:B------:R-:W0:Y:S01]  /*0040*/  S2R R6, SR_CTAID.X ;  /* 0x0000000000067919 */ /* 0x000e220000002500 */
[----:B------:R-:W3:Y:S05]  /*0050*/  S2R R7, SR_TID.Y ;  /* 0x0000000000077919 */ /* 0x000eea0000002200 */
[----:B------:R-:W4:Y:S01]  /*0060*/  LDC.64 R2, c[0x0][0x380] ;  /* 0x0000e000ff027b82 */ /* 0x000f220000000a00 */
[----:B------:R-:W3:Y:S01]  /*0070*/  S2R R0, SR_CTAID.Y ;  /* 0x0000000000007919 */ /* 0x000ee20000002600 */
[----:B-1----:R-:W-:-:S02]  /*0080*/  SHF.L.U32 R8, R4, 0x5, RZ ;  /* 0x0000000504087819 */ /* 0x002fc400000006ff */
[----:B0-----:R-:W-:Y:S02]  /*0090*/  LEA R9, R6, R5, 0x5 ;  /* 0x0000000506097211 */ /* 0x001fe400078e28ff */
[----:B---3--:R-:W-:-:S05]  /*00a0*/  LEA R10, R0, R7, 0x5 ;  /* 0x00000007000a7211 */ /* 0x008fca00078e28ff */
[----:B------:R-:W-:-:S04]  /*00b0*/  IMAD R9, R10, R8, R9 ;  /* 0x000000080a097224 */ /* 0x000fc800078e0209 */
[--C-:B----4-:R-:W-:Y:S01]  /*00c0*/  IMAD.WIDE R10, R9, 0x4, R2.reuse ;  /* 0x00000004090a7825 */ /* 0x110fe200078e0202 */
[CC--:B------:R-:W-:Y:S02]  /*00d0*/  LEA R15, R4.reuse, R9.reuse, 0x9 ;  /* 0x00000009040f7211 */ /* 0x0c0fe400078e48ff */
[C---:B------:R-:W-:Y:S02]  /*00e0*/  LEA R13, R4.reuse, R9, 0x8 ;  /* 0x00000009040d7211 */ /* 0x040fe400078e40ff */
[----:B------:R-:W-:Y:S01]  /*00f0*/  LEA R17, R4, R15, 0x8 ;  /* 0x0000000f04117211 */ /* 0x000fe200078e40ff */
[--C-:B------:R-:W-:Y:S01]  /*0100*/  IMAD.WIDE R14, R15, 0x4, R2.reuse ;  /* 0x000000040f0e7825 */ /* 0x100fe200078e0202 */
[----:B--2---:R-:W2:Y:S03]  /*0110*/  LDG.E R10, desc[UR6][R10.64] ;  /* 0x000000060a0a7981 */ /* 0x004ea6000c1e1900 */
[----:B------:R-:W-:-:S02]  /*0120*/  IMAD.WIDE R12, R13, 0x4, R2 ;  /* 0x000000040d0c7825 */ /* 0x000fc400078e0202 */
[----:B------:R-:W3:Y:S02]  /*0130*/  LDG.E R14, desc[UR6][R14.64] ;  /* 0x000000060e0e7981 */ /* 0x000ee4000c1e1900 */
[----:B------:R-:W-:Y:S02]  /*0140*/  IMAD.WIDE R2, R17, 0x4, R2 ;  /* 0x0000000411027825 */ /* 0x000fe400078e0202 */
[----:B------:R-:W4:Y:S04]  /*0150*/  LDG.E R12, desc[UR6][R12.64] ;  /* 0x000000060c0c7981 */ /* 0x000f28000c1e1900 */
[----:B------:R0:W5:Y:S01]  /*0160*/  LDG.E R18, desc[UR6][R2.64] ;  /* 0x0000000602127981 */ /* 0x000162000c1e1900 */
[----:B------:R-:W1:Y:S01]  /*0170*/  S2UR UR5, SR_CgaCtaId ;  /* 0x00000000000579c3 */ /* 0x000e620000008800 */
[----:B------:R-:W-:-:S07]  /*0180*/  UMOV UR4, 0x400 ;  /* 0x0000040000047882 */ /* 0x000fce0000000000 */
[----:B0-----:R-:W0:Y:S01]  /*0190*/  LDC.64 R2, c[0x0][0x388] ;  /* 0x0000e200ff027b82 */ /* 0x001e220000000a00 */
[----:B-1----:R-:W-:-:S06]  /*01a0*/  ULEA UR4, UR5, UR4, 0x18 ;  /* 0x0000000405047291 */ /* 0x002fcc000f8ec0ff */
[----:B------:R-:W-:-:S04]  /*01b0*/  LEA R16, R5, UR4, 0x2 ;  /* 0x0000000405107c11 */ /* 0x000fc8000f8e10ff */
[----:B------:R-:W-:Y:S01]  /*01c0*/  LEA R9, R7, R16, 0x7 ;  /* 0x0000001007097211 */ /* 0x000fe200078e38ff */
[----:B------:R-:W-:-:S05]  /*01d0*/  IMAD R16, R5, 0x7c, R16 ;  /* 0x0000007c05107824 */ /* 0x000fca00078e0210 */
[----:B------:R-:W-:Y:S02]  /*01e0*/  LEA R16, R7, R16, 0x2 ;  /* 0x0000001007107211 */ /* 0x000fe400078e10ff */
[----:B------:R-:W-:Y:S02]  /*01f0*/  LEA R5, R0, R5, 0x5 ;  /* 0x0000000500057211 */ /* 0x000fe400078e28ff */
[----:B------:R-:W-:-:S05]  /*0200*/  LEA R6, R6, R7, 0x5 ;  /* 0x0000000706067211 */ /* 0x000fca00078e28ff */
[----:B------:R-:W-:-:S05]  /*0210*/  IMAD R5, R8, R6, R5 ;  /* 0x0000000608057224 */ /* 0x000fca00078e0205 */
[CC--:B------:R-:W-:Y:S02]  /*0220*/  LEA R17, R4.reuse, R5.reuse, 0x9 ;  /* 0x0000000504117211 */ /* 0x0c0fe400078e48ff */
[C---:B------:R-:W-:Y:S02]  /*0230*/  LEA R7, R4.reuse, R5, 0x8 ;  /* 0x0000000504077211 */ /* 0x040fe400078e40ff */
[----:B------:R-:W-:Y:S01]  /*0240*/  LEA R21, R4, R17, 0x8 ;  /* 0x0000001104157211 */ /* 0x000fe200078e40ff */
[----:B0-----:R-:W-:-:S04]  /*0250*/  IMAD.WIDE R4, R5, 0x4, R2 ;  /* 0x0000000405047825 */ /* 0x001fc800078e0202 */
[--C-:B------:R-:W-:Y:S01]  /*0260*/  IMAD.WIDE R6, R7, 0x4, R2.reuse ;  /* 0x0000000407067825 */ /* 0x100fe200078e0202 */
[----:B--2---:R-:W-:Y:S04]  /*0270*/  STS [R9], R10 ;  /* 0x0000000a09007388 */ /* 0x004fe80000000800 */
[----:B---3--:R-:W-:Y:S04]  /*0280*/  STS [R9+0x800], R14 ;  /* 0x0008000e09007388 */ /* 0x008fe80000000800 */
[----:B----4-:R-:W-:Y:S04]  /*0290*/  STS [R9+0x400], R12 ;  /* 0x0004000c09007388 */ /* 0x010fe80000000800 */
[----:B-----5:R0:W-:Y:S01]  /*02a0*/  STS [R9+0xc00], R18 ;  /* 0x000c001209007388 */ /* 0x0201e20000000800 */
[----:B------:R-:W-:Y:S06]  /*02b0*/  BAR.SYNC.DEFER_BLOCKING 0x0 ;  /* 0x0000000000007b1d */ /* 0x000fec0000010000 */
[----:B------:R-:W1:Y:S04]  /*02c0*/  LDS R11, [R16] ;  /* 0x00000000100b7984 */ /* 0x000e680000000800 */
[----:B------:R-:W2:Y:S04]  /*02d0*/  LDS R13, [R16+0x20] ;  /* 0x00002000100d7984 */ /* 0x000ea80000000800 */
[----:B------:R-:W3:Y:S04]  /*02e0*/  LDS R15, [R16+0x40] ;  /* 0x00004000100f7984 */ /* 0x000ee80000000800 */
[----:B------:R-:W4:Y:S01]  /*02f0*/  LDS R19, [R16+0x60] ;  /* 0x0000600010137984 */ /* 0x000f220000000800 */
[----:B0-----:R-:W-:-:S04]  /*0300*/  IMAD.WIDE R8, R17, 0x4, R2 ;  /* 0x0000000411087825 */ /* 0x001fc800078e0202 */
[----:B------:R-:W-:Y:S01]  /*0310*/  IMAD.WIDE R2, R21, 0x4, R2 ;  /* 0x0000000415027825 */ /* 0x000fe200078e0202 */
[----:B-1----:R-:W-:Y:S04]  /*0320*/  STG.E desc[UR6][R4.64], R11 ;  /* 0x0000000b04007986 */ /* 0x002fe8000c101906 */
[----:B--2---:R-:W-:Y:S04]  /*0330*/  STG.E desc[UR6][R6.64], R13 ;  /* 0x0000000d06007986 */ /* 0x004fe8000c101906 */
[----:B---3--:R-:W-:Y:S04]  /*0340*/  STG.E desc[UR6][R8.64], R15 ;  /* 0x0000000f08007986 */ /* 0x008fe8000c101906 */
[----:B----4-:R-:W-:Y:S01]  /*0350*/  STG.E desc[UR6][R2.64], R19 ;  /* 0x0000001302007986 */ /* 0x010fe2000c101906 */
[----:B------:R-:W-:Y:S05]  /*0360*/  EXIT ;  /* 0x000000000000794d */ /* 0x000fea0003800000 */
.L_x_0:
[----:B------:R-:W-:-:S00]  /*0370*/  BRA `(.L_x_0) ;  /* 0xfffffffc00fc7947 */ /* 0x000fc0000383ffff */
[----:B------:R-:W-:-:S00]  /*0380*/  NOP ;  /* 0x0000000000007918 */ /* 0x000fc00000000000 */
[----:B------:R-:W-:-:S00]  /*0390*/  NOP ;  /* 0x0000000000007918 */ /* 0x000fc00000000000 */
[----:B------:R-:W-:-:S00]  /*03a0*/  NOP ;  /* 0x0000000000007918 */ /* 0x000fc00000000000 */
[----:B------:R-:W-:-:S00]  /*03b0*/  NOP ;  /* 0x0000000000007918 */ /* 0x000fc00000000000 */
[----:B------:R-:W-:-:S00]  /*03c0*/  NOP ;  /* 0x0000000000007918 */ /* 0x000fc00000000000 */
[----:B------:R-:W-:-:S00]  /*03d0*/  NOP ;  /* 0x0000000000007918 */ /* 0x000fc00000000000 */
[----:B------:R-:W-:-:S00]  /*03e0*/  NOP ;  /* 0x0000000000007918 */ /* 0x000fc00000000000 */
[----:B------:R-:W-:-:S00]  /*03f0*/  NOP ;  /* 0x0000000000007918 */ /* 0x000fc00000000000 */
.L_x_1:


//--------------------- .nv.shared._Z6reducePiS_  --------------------------
	.section	.nv.shared._Z6reducePiS_,"aw",@nobits
	.sectionflags	@""
	.align	4
.nv.shared._Z6reducePiS_:
	.zero		5120


//--------------------- .nv.shared.reserved.0     --------------------------
	.section	.nv.shared.reserved.0,"aw",@nobits
	.weak		__nv_reservedSMEM_offset_0_alias
	.size		__nv_reservedSMEM_offset_0_alias, 0, 64
	.other		__nv_reservedSMEM_offset_0_alias,@"STO_CUDA_RESERVED_SHARED STV_DEFAULT"
__nv_reservedSMEM_offset_0_alias:
	.zero		0
	.zero		64


//--------------------- .nv.constant0._Z6reducePiS_ --------------------------
	.section	.nv.constant0._Z6reducePiS_,"a",@progbits
	.sectionflags	@""
	.align	4
.nv.constant0._Z6reducePiS_:
	.zero		912


//--------------------- SYMBOLS --------------------------

	.type		.nv.reservedSmem.offset0,@object
	.size		.nv.reservedSmem.offset0,0x4
	.type		.nv.reservedSmem.cap,@object
	.size		.nv.reservedSmem.cap,0x4
